	.headerflags	@"EF_CUDA_TEXMODE_UNIFIED EF_CUDA_64BIT_ADDRESS EF_CUDA_ACCELERATORS EF_CUDA_SM90 EF_CUDA_VIRTUAL_SM(EF_CUDA_SM90)"
	.elftype	@"ET_EXEC"


//--------------------- .nv.info                  --------------------------
	.section	.nv.info,"",@"SHT_CUDA_INFO"
	.align	4


	//----- nvinfo : EIATTR_REGCOUNT
	.align		4
        /*0000*/ 	.byte	0x04, 0x2f
        /*0002*/ 	.short	(.L_3 - .L_2)
	.align		4
.L_2:
        /*0004*/ 	.word	index@(triton_poi_fused__native_batch_norm_legit_no_training__unsafe_index_add_mul_relu_sub_threshold_backward_48)
        /*0008*/ 	.word	0x00000028


	//----- nvinfo : EIATTR_MIN_STACK_SIZE
	.align		4
.L_3:
        /*000c*/ 	.byte	0x04, 0x12
        /*000e*/ 	.short	(.L_5 - .L_4)
	.align		4
.L_4:
        /*0010*/ 	.word	index@(triton_poi_fused__native_batch_norm_legit_no_training__unsafe_index_add_mul_relu_sub_threshold_backward_48)
        /*0014*/ 	.word	0x00000000


	//----- nvinfo : EIATTR_FRAME_SIZE
	.align		4
.L_5:
        /*0018*/ 	.byte	0x04, 0x11
        /*001a*/ 	.short	(.L_7 - .L_6)
	.align		4
.L_6:
        /*001c*/ 	.word	index@(triton_poi_fused__native_batch_norm_legit_no_training__unsafe_index_add_mul_relu_sub_threshold_backward_48)
        /*0020*/ 	.word	0x00000000


	//----- nvinfo : EIATTR_MIN_STACK_SIZE
	.align		4
.L_7:
        /*0024*/ 	.byte	0x04, 0x12
        /*0026*/ 	.short	(.L_9 - .L_8)
	.align		4
.L_8:
        /*0028*/ 	.word	index@(triton_poi_fused__native_batch_norm_legit_no_training__unsafe_index_add_mul_relu_sub_threshold_backward_48)
        /*002c*/ 	.word	0x00000000
.L_9:


//--------------------- .nv.info.triton_poi_fused__native_batch_norm_legit_no_training__unsafe_index_add_mul_relu_sub_threshold_backward_48 --------------------------
	.section	.nv.info.triton_poi_fused__native_batch_norm_legit_no_training__unsafe_index_add_mul_relu_sub_threshold_backward_48,"",@"SHT_CUDA_INFO"
	.sectionflags	@""
	.align	4


	//----- nvinfo : EIATTR_CUDA_API_VERSION
	.align		4
        /*0000*/ 	.byte	0x04, 0x37
        /*0002*/ 	.short	(.L_11 - .L_10)
.L_10:
        /*0004*/ 	.word	0x0000007c


	//----- nvinfo : EIATTR_KPARAM_INFO
	.align		4
.L_11:
        /*0008*/ 	.byte	0x04, 0x17
        /*000a*/ 	.short	(.L_13 - .L_12)
.L_12:
        /*000c*/ 	.word	0x00000000
        /*0010*/ 	.short	0x0016
        /*0012*/ 	.short	0x00b0
        /*0014*/ 	.byte	0x00, 0xf0, 0x11, 0x00


	//----- nvinfo : EIATTR_KPARAM_INFO
	.align		4
.L_13:
        /*0018*/ 	.byte	0x04, 0x17
        /*001a*/ 	.short	(.L_15 - .L_14)
.L_14:
        /*001c*/ 	.word	0x00000000
        /*0020*/ 	.short	0x0015
        /*0022*/ 	.short	0x00a8
        /*0024*/ 	.byte	0x00, 0xf4, 0x21, 0x00


	//----- nvinfo : EIATTR_KPARAM_INFO
	.align		4
.L_15:
        /*0028*/ 	.byte	0x04, 0x17
        /*002a*/ 	.short	(.L_17 - .L_16)
.L_16:
        /*002c*/ 	.word	0x00000000
        /*0030*/ 	.short	0x0014
        /*0032*/ 	.short	0x00a0
        /*0034*/ 	.byte	0x00, 0xf4, 0x21, 0x00


	//----- nvinfo : EIATTR_KPARAM_INFO
	.align		4
.L_17:
        /*0038*/ 	.byte	0x04, 0x17
        /*003a*/ 	.short	(.L_19 - .L_18)
.L_18:
        /*003c*/ 	.word	0x00000000
        /*0040*/ 	.short	0x0013
        /*0042*/ 	.short	0x0098
        /*0044*/ 	.byte	0x00, 0xf4, 0x21, 0x00


	//----- nvinfo : EIATTR_KPARAM_INFO
	.align		4
.L_19:
        /*0048*/ 	.byte	0x04, 0x17
        /*004a*/ 	.short	(.L_21 - .L_20)
.L_20:
        /*004c*/ 	.word	0x00000000
        /*0050*/ 	.short	0x0012
        /*0052*/ 	.short	0x0090
        /*0054*/ 	.byte	0x00, 0xf4, 0x21, 0x00


	//----- nvinfo : EIATTR_KPARAM_INFO
	.align		4
.L_21:
        /*0058*/ 	.byte	0x04, 0x17
        /*005a*/ 	.short	(.L_23 - .L_22)
.L_22:
        /*005c*/ 	.word	0x00000000
        /*0060*/ 	.short	0x0011
        /*0062*/ 	.short	0x0088
        /*0064*/ 	.byte	0x00, 0xf4, 0x21, 0x00


	//----- nvinfo : EIATTR_KPARAM_INFO
	.align		4
.L_23:
        /*0068*/ 	.byte	0x04, 0x17
        /*006a*/ 	.short	(.L_25 - .L_24)
.L_24:
        /*006c*/ 	.word	0x00000000
        /*0070*/ 	.short	0x0010
        /*0072*/ 	.short	0x0080
        /*0074*/ 	.byte	0x00, 0xf4, 0x21, 0x00


	//----- nvinfo : EIATTR_KPARAM_INFO
	.align		4
.L_25:
        /*0078*/ 	.byte	0x04, 0x17
        /*007a*/ 	.short	(.L_27 - .L_26)
.L_26:
        /*007c*/ 	.word	0x00000000
        /*0080*/ 	.short	0x000f
        /*0082*/ 	.short	0x0078
        /*0084*/ 	.byte	0x00, 0xf4, 0x21, 0x00


	//----- nvinfo : EIATTR_KPARAM_INFO
	.align		4
.L_27:
        /*0088*/ 	.byte	0x04, 0x17
        /*008a*/ 	.short	(.L_29 - .L_28)
.L_28:
        /*008c*/ 	.word	0x00000000
        /*0090*/ 	.short	0x000e
        /*0092*/ 	.short	0x0070
        /*0094*/ 	.byte	0x00, 0xf4, 0x21, 0x00


	//----- nvinfo : EIATTR_KPARAM_INFO
	.align		4
.L_29:
        /*0098*/ 	.byte	0x04, 0x17
        /*009a*/ 	.short	(.L_31 - .L_30)
.L_30:
        /*009c*/ 	.word	0x00000000
        /*00a0*/ 	.short	0x000d
        /*00a2*/ 	.short	0x0068
        /*00a4*/ 	.byte	0x00, 0xf4, 0x21, 0x00


	//----- nvinfo : EIATTR_KPARAM_INFO
	.align		4
.L_31:
        /*00a8*/ 	.byte	0x04, 0x17
        /*00aa*/ 	.short	(.L_33 - .L_32)
.L_32:
        /*00ac*/ 	.word	0x00000000
        /*00b0*/ 	.short	0x000c
        /*00b2*/ 	.short	0x0060
        /*00b4*/ 	.byte	0x00, 0xf4, 0x21, 0x00


	//----- nvinfo : EIATTR_KPARAM_INFO
	.align		4
.L_33:
        /*00b8*/ 	.byte	0x04, 0x17
        /*00ba*/ 	.short	(.L_35 - .L_34)
.L_34:
        /*00bc*/ 	.word	0x00000000
        /*00c0*/ 	.short	0x000b
        /*00c2*/ 	.short	0x0058
        /*00c4*/ 	.byte	0x00, 0xf4, 0x21, 0x00


	//----- nvinfo : EIATTR_KPARAM_INFO
	.align		4
.L_35:
        /*00c8*/ 	.byte	0x04, 0x17
        /*00ca*/ 	.short	(.L_37 - .L_36)
.L_36:
        /*00cc*/ 	.word	0x00000000
        /*00d0*/ 	.short	0x000a
        /*00d2*/ 	.short	0x0050
        /*00d4*/ 	.byte	0x00, 0xf4, 0x21, 0x00


	//----- nvinfo : EIATTR_KPARAM_INFO
	.align		4
.L_37:
        /*00d8*/ 	.byte	0x04, 0x17
        /*00da*/ 	.short	(.L_39 - .L_38)
.L_38:
        /*00dc*/ 	.word	0x00000000
        /*00e0*/ 	.short	0x0009
        /*00e2*/ 	.short	0x0048
        /*00e4*/ 	.byte	0x00, 0xf4, 0x21, 0x00


	//----- nvinfo : EIATTR_KPARAM_INFO
	.align		4
.L_39:
        /*00e8*/ 	.byte	0x04, 0x17
        /*00ea*/ 	.short	(.L_41 - .L_40)
.L_40:
        /*00ec*/ 	.word	0x00000000
        /*00f0*/ 	.short	0x0008
        /*00f2*/ 	.short	0x0040
        /*00f4*/ 	.byte	0x00, 0xf4, 0x21, 0x00


	//----- nvinfo : EIATTR_KPARAM_INFO
	.align		4
.L_41:
        /*00f8*/ 	.byte	0x04, 0x17
        /*00fa*/ 	.short	(.L_43 - .L_42)
.L_42:
        /*00fc*/ 	.word	0x00000000
        /*0100*/ 	.short	0x0007
        /*0102*/ 	.short	0x0038
        /*0104*/ 	.byte	0x00, 0xf4, 0x21, 0x00


	//----- nvinfo : EIATTR_KPARAM_INFO
	.align		4
.L_43:
        /*0108*/ 	.byte	0x04, 0x17
        /*010a*/ 	.short	(.L_45 - .L_44)
.L_44:
        /*010c*/ 	.word	0x00000000
        /*0110*/ 	.short	0x0006
        /*0112*/ 	.short	0x0030
        /*0114*/ 	.byte	0x00, 0xf4, 0x21, 0x00


	//----- nvinfo : EIATTR_KPARAM_INFO
	.align		4
.L_45:
        /*0118*/ 	.byte	0x04, 0x17
        /*011a*/ 	.short	(.L_47 - .L_46)
.L_46:
        /*011c*/ 	.word	0x00000000
        /*0120*/ 	.short	0x0005
        /*0122*/ 	.short	0x0028
        /*0124*/ 	.byte	0x00, 0xf4, 0x21, 0x00


	//----- nvinfo : EIATTR_KPARAM_INFO
	.align		4
.L_47:
        /*0128*/ 	.byte	0x04, 0x17
        /*012a*/ 	.short	(.L_49 - .L_48)
.L_48:
        /*012c*/ 	.word	0x00000000
        /*0130*/ 	.short	0x0004
        /*0132*/ 	.short	0x0020
        /*0134*/ 	.byte	0x00, 0xf4, 0x21, 0x00


	//----- nvinfo : EIATTR_KPARAM_INFO
	.align		4
.L_49:
        /*0138*/ 	.byte	0x04, 0x17
        /*013a*/ 	.short	(.L_51 - .L_50)
.L_50:
        /*013c*/ 	.word	0x00000000
        /*0140*/ 	.short	0x0003
        /*0142*/ 	.short	0x0018
        /*0144*/ 	.byte	0x00, 0xf4, 0x21, 0x00


	//----- nvinfo : EIATTR_KPARAM_INFO
	.align		4
.L_51:
        /*0148*/ 	.byte	0x04, 0x17
        /*014a*/ 	.short	(.L_53 - .L_52)
.L_52:
        /*014c*/ 	.word	0x00000000
        /*0150*/ 	.short	0x0002
        /*0152*/ 	.short	0x0010
        /*0154*/ 	.byte	0x00, 0xf4, 0x21, 0x00


	//----- nvinfo : EIATTR_KPARAM_INFO
	.align		4
.L_53:
        /*0158*/ 	.byte	0x04, 0x17
        /*015a*/ 	.short	(.L_55 - .L_54)
.L_54:
        /*015c*/ 	.word	0x00000000
        /*0160*/ 	.short	0x0001
        /*0162*/ 	.short	0x0008
        /*0164*/ 	.byte	0x00, 0xf4, 0x21, 0x00


	//----- nvinfo : EIATTR_KPARAM_INFO
	.align		4
.L_55:
        /*0168*/ 	.byte	0x04, 0x17
        /*016a*/ 	.short	(.L_57 - .L_56)
.L_56:
        /*016c*/ 	.word	0x00000000
        /*0170*/ 	.short	0x0000
        /*0172*/ 	.short	0x0000
        /*0174*/ 	.byte	0x00, 0xf4, 0x21, 0x00


	//----- nvinfo : EIATTR_SPARSE_MMA_MASK
	.align		4
.L_57:
        /*0178*/ 	.byte	0x03, 0x50
        /*017a*/ 	.short	0x0000


	//----- nvinfo : EIATTR_MAXREG_COUNT
	.align		4
        /*017c*/ 	.byte	0x03, 0x1b
        /*017e*/ 	.short	0x00ff


	//----- nvinfo : EIATTR_EXIT_INSTR_OFFSETS
	.align		4
        /*0180*/ 	.byte	0x04, 0x1c
        /*0182*/ 	.short	(.L_59 - .L_58)


	//   ....[0]....
.L_58:
        /*0184*/ 	.word	0x00000c80


	//----- nvinfo : EIATTR_REQNTID
	.align		4
.L_59:
        /*0188*/ 	.byte	0x04, 0x10
        /*018a*/ 	.short	(.L_61 - .L_60)
.L_60:
        /*018c*/ 	.word	0x00000080
        /*0190*/ 	.word	0x00000001
        /*0194*/ 	.word	0x00000001


	//----- nvinfo : EIATTR_CBANK_PARAM_SIZE
	.align		4
.L_61:
        /*0198*/ 	.byte	0x03, 0x19
        /*019a*/ 	.short	0x00b4


	//----- nvinfo : EIATTR_PARAM_CBANK
	.align		4
        /*019c*/ 	.byte	0x04, 0x0a
        /*019e*/ 	.short	(.L_63 - .L_62)
	.align		4
.L_62:
        /*01a0*/ 	.word	index@(.nv.constant0.triton_poi_fused__native_batch_norm_legit_no_training__unsafe_index_add_mul_relu_sub_threshold_backward_48)
        /*01a4*/ 	.short	0x0210
        /*01a6*/ 	.short	0x00b4


	//----- nvinfo : EIATTR_SW_WAR
	.align		4
.L_63:
        /*01a8*/ 	.byte	0x04, 0x36
        /*01aa*/ 	.short	(.L_65 - .L_64)
.L_64:
        /*01ac*/ 	.word	0x00000008
.L_65:


//--------------------- .nv.callgraph             --------------------------
	.section	.nv.callgraph,"",@"SHT_CUDA_CALLGRAPH"
	.align	4
	.sectionentsize	8
	.align		4
        /*0000*/ 	.word	0x00000000
	.align		4
        /*0004*/ 	.word	0xffffffff
	.align		4
        /*0008*/ 	.word	0x00000000
	.align		4
        /*000c*/ 	.word	0xfffffffe
	.align		4
        /*0010*/ 	.word	0x00000000
	.align		4
        /*0014*/ 	.word	0xfffffffd
	.align		4
        /*0018*/ 	.word	0x00000000
	.align		4
        /*001c*/ 	.word	0xfffffffc


//--------------------- .nv.constant4             --------------------------
	.section	.nv.constant4,"a",@progbits
	.align	8
	.align		8
.nv.constant4:
        /*0000*/ 	.dword	_$_str
	.align		8
        /*0008*/ 	.dword	_$_str_$_2


//--------------------- .text.triton_poi_fused__native_batch_norm_legit_no_training__unsafe_index_add_mul_relu_sub_threshold_backward_48 --------------------------
	.section	.text.triton_poi_fused__native_batch_norm_legit_no_training__unsafe_index_add_mul_relu_sub_threshold_backward_48,"ax",@progbits
	.align	128
        .global         triton_poi_fused__native_batch_norm_legit_no_training__unsafe_index_add_mul_relu_sub_threshold_backward_48
        .type           triton_poi_fused__native_batch_norm_legit_no_training__unsafe_index_add_mul_relu_sub_threshold_backward_48,@function
        .size           triton_poi_fused__native_batch_norm_legit_no_training__unsafe_index_add_mul_relu_sub_threshold_backward_48,(.L_x_1 - triton_poi_fused__native_batch_norm_legit_no_training__unsafe_index_add_mul_relu_sub_threshold_backward_48)
        .other          triton_poi_fused__native_batch_norm_legit_no_training__unsafe_index_add_mul_relu_sub_threshold_backward_48,@"STO_CUDA_ENTRY STV_DEFAULT"
triton_poi_fused__native_batch_norm_legit_no_training__unsafe_index_add_mul_relu_sub_threshold_backward_48:
.text.triton_poi_fused__native_batch_norm_legit_no_training__unsafe_index_add_mul_relu_sub_threshold_backward_48:
[----:B------:R-:W-:Y:S01]  /*0000*/  LDC R1, c[0x0][0x28] ;  /* 0x00000a00ff017b82 */ /* 0x000fe20000000800 */
[----:B------:R-:W1:Y:S07]  /*0010*/  S2R R2, SR_TID.X ;  /* 0x0000000000027919 */ /* 0x000e6e0000002100 */
[----:B------:R-:W2:Y:S01]  /*0020*/  LDC.64 R12, c[0x0][0x250] ;  /* 0x00009400ff0c7b82 */ /* 0x000ea20000000a00 */
[----:B------:R-:W-:Y:S01]  /*0030*/  ULDC.64 UR4, c[0x0][0x208] ;  /* 0x0000820000047ab9 */ /* 0x000fe20000000a00 */
[----:B------:R-:W3:Y:S06]  /*0040*/  S2R R3, SR_CTAID.X ;  /* 0x0000000000037919 */ /* 0x000eec0000002500 */
[----:B------:R-:W4:Y:S08]  /*0050*/  LDC.64 R10, c[0x0][0x218] ;  /* 0x00008600ff0a7b82 */ /* 0x000f300000000a00 */
[----:B------:R-:W5:Y:S08]  /*0060*/  LDC.64 R8, c[0x0][0x220] ;  /* 0x00008800ff087b82 */ /* 0x000f700000000a00 */
[----:B------:R-:W4:Y:S01]  /*0070*/  LDC.64 R26, c[0x0][0x270] ;  /* 0x00009c00ff1a7b82 */ /* 0x000f220000000a00 */
[----:B------:R-:W-:Y:S01]  /*0080*/  HFMA2.MMA R17, -RZ, RZ, 1.625, 0 ;  /* 0x3e800000ff117435 */ /* 0x000fe200000001ff */
[----:B------:R-:W-:Y:S01]  /*0090*/  ULDC.64 UR6, c[0x0][0x228] ;  /* 0x00008a0000067ab9 */ /* 0x000fe20000000a00 */
[----:B-1----:R-:W-:-:S05]  /*00a0*/  LOP3.LUT R2, R2, 0x7f, RZ, 0xc0, !PT ;  /* 0x0000007f02027812 */ /* 0x002fca00078ec0ff */
[----:B------:R-:W1:Y:S01]  /*00b0*/  LDC.64 R24, c[0x0][0x258] ;  /* 0x00009600ff187b82 */ /* 0x000e620000000a00 */
[----:B---3--:R-:W-:Y:S01]  /*00c0*/  SHF.R.S32.HI R0, RZ, 0x18, R3 ;  /* 0x00000018ff007819 */ /* 0x008fe20000011403 */
[----:B------:R-:W-:-:S03]  /*00d0*/  IMAD R2, R3, 0x80, R2 ;  /* 0x0000008003027824 */ /* 0x000fc600078e0202 */
[----:B------:R-:W-:-:S03]  /*00e0*/  SGXT R3, R0, 0x1 ;  /* 0x000000010003781a */ /* 0x000fc60000000200 */
[----:B------:R-:W3:Y:S01]  /*00f0*/  LDC.64 R32, c[0x0][0x248] ;  /* 0x00009200ff207b82 */ /* 0x000ee20000000a00 */
[----:B------:R-:W-:-:S04]  /*0100*/  LEA.HI R3, R3, R2, RZ, 0x6 ;  /* 0x0000000203037211 */ /* 0x000fc800078f30ff */
[----:B------:R-:W-:-:S03]  /*0110*/  SHF.R.S32.HI R5, RZ, 0x6, R3 ;  /* 0x00000006ff057819 */ /* 0x000fc60000011403 */
[----:B------:R-:W1:Y:S02]  /*0120*/  LDC.64 R30, c[0x0][0x260] ;  /* 0x00009800ff1e7b82 */ /* 0x000e640000000a00 */
[----:B------:R-:W-:-:S05]  /*0130*/  IMAD.HI R0, R5, 0x2aaaaaab, RZ ;  /* 0x2aaaaaab05007827 */ /* 0x000fca00078e02ff */
[----:B------:R-:W-:-:S04]  /*0140*/  SHF.R.U32.HI R3, RZ, 0x1f, R0 ;  /* 0x0000001fff037819 */ /* 0x000fc80000011600 */
[----:B------:R-:W-:-:S05]  /*0150*/  LEA.HI R0, R0, R3, RZ, 0x1c ;  /* 0x0000000300007211 */ /* 0x000fca00078fe0ff */
[----:B------:R-:W-:-:S04]  /*0160*/  IMAD R3, R0, -0x60, R5 ;  /* 0xffffffa000037824 */ /* 0x000fc800078e0205 */
[----:B--2---:R-:W-:Y:S01]  /*0170*/  IMAD.WIDE R12, R3, 0x4, R12 ;  /* 0x00000004030c7825 */ /* 0x004fe200078e020c */
[----:B------:R-:W-:-:S04]  /*0180*/  SHF.R.S32.HI R7, RZ, 0x1f, R2 ;  /* 0x0000001fff077819 */ /* 0x000fc80000011402 */
[----:B------:R2:W3:Y:S01]  /*0190*/  LDG.E.EL R0, desc[UR4][R12.64] ;  /* 0x000000040c007981 */ /* 0x0004e2000c2e1900 */
[----:B------:R-:W-:-:S04]  /*01a0*/  LEA.HI R4, R7, R2, RZ, 0x3 ;  /* 0x0000000207047211 */ /* 0x000fc800078f18ff */
[----:B------:R-:W-:Y:S02]  /*01b0*/  SHF.R.S32.HI R7, RZ, 0x3, R4 ;  /* 0x00000003ff077819 */ /* 0x000fe40000011404 */
[----:B------:R-:W-:Y:S02]  /*01c0*/  LOP3.LUT R15, R4, 0xfffffff8, RZ, 0xc0, !PT ;  /* 0xfffffff8040f7812 */ /* 0x000fe400078ec0ff */
[----:B------:R-:W-:Y:S01]  /*01d0*/  LEA.HI R6, R7, R7, RZ, 0x3 ;  /* 0x0000000707067211 */ /* 0x000fe200078f18ff */
[----:B--2---:R-:W2:Y:S03]  /*01e0*/  LDC.64 R12, c[0x0][0x230] ;  /* 0x00008c00ff0c7b82 */ /* 0x004ea60000000a00 */
[----:B------:R-:W-:-:S05]  /*01f0*/  LOP3.LUT R6, R6, 0xfffffff8, RZ, 0xc0, !PT ;  /* 0xfffffff806067812 */ /* 0x000fca00078ec0ff */
[----:B------:R-:W-:Y:S02]  /*0200*/  IMAD.IADD R7, R7, 0x1, -R6 ;  /* 0x0000000107077824 */ /* 0x000fe400078e0a06 */
[----:B------:R-:W-:Y:S02]  /*0210*/  IMAD.IADD R6, R2, 0x1, -R15 ;  /* 0x0000000102067824 */ /* 0x000fe400078e0a0f */
[----:B----4-:R-:W-:Y:S01]  /*0220*/  IMAD.WIDE R10, R7, 0x8, R10 ;  /* 0x00000008070a7825 */ /* 0x010fe200078e020a */
[----:B------:R-:W4:Y:S05]  /*0230*/  LDC.64 R14, c[0x0][0x240] ;  /* 0x00009000ff0e7b82 */ /* 0x000f2a0000000a00 */
[----:B------:R-:W3:Y:S01]  /*0240*/  LDG.E.EL.64 R10, desc[UR4][R10.64] ;  /* 0x000000040a0a7981 */ /* 0x000ee2000c2e1b00 */
[----:B-----5:R-:W-:-:S06]  /*0250*/  IMAD.WIDE R8, R6, 0x8, R8 ;  /* 0x0000000806087825 */ /* 0x020fcc00078e0208 */
[----:B------:R-:W5:Y:S01]  /*0260*/  LDG.E.EL.64 R8, desc[UR4][R8.64] ;  /* 0x0000000408087981 */ /* 0x000f62000c2e1b00 */
[----:B0-----:R-:W-:-:S04]  /*0270*/  IMAD.WIDE R26, R7, 0x8, R26 ;  /* 0x00000008071a7825 */ /* 0x001fc800078e021a */
[----:B--2---:R-:W-:Y:S02]  /*0280*/  IMAD.WIDE R12, R6, 0x8, R12 ;  /* 0x00000008060c7825 */ /* 0x004fe400078e020c */
[----:B------:R-:W2:Y:S04]  /*0290*/  LDG.E.EL.64 R26, desc[UR4][R26.64] ;  /* 0x000000041a1a7981 */ /* 0x000ea8000c2e1b00 */
[----:B------:R-:W2:Y:S01]  /*02a0*/  LDG.E.EL.64 R12, desc[UR4][R12.64] ;  /* 0x000000040c0c7981 */ /* 0x000ea2000c2e1b00 */
[----:B----4-:R-:W-:-:S04]  /*02b0*/  IMAD.WIDE R14, R2, 0x4, R14 ;  /* 0x00000004020e7825 */ /* 0x010fc800078e020e */
[----:B-1----:R-:W-:Y:S01]  /*02c0*/  IMAD.WIDE R24, R3, 0x4, R24 ;  /* 0x0000000403187825 */ /* 0x002fe200078e0218 */
[----:B------:R0:W4:Y:S03]  /*02d0*/  LDG.E R19, desc[UR4][R14.64] ;  /* 0x000000040e137981 */ /* 0x000126000c1e1900 */
[----:B------:R-:W-:Y:S01]  /*02e0*/  IMAD.SHL.U32 R22, R5, 0x10, RZ ;  /* 0x0000001005167824 */ /* 0x000fe200078e00ff */
[----:B0-----:R-:W0:Y:S01]  /*02f0*/  LDC.64 R14, c[0x0][0x2a8] ;  /* 0x0000aa00ff0e7b82 */ /* 0x001e220000000a00 */
[----:B---3--:R-:W-:-:S04]  /*0300*/  IMAD.WIDE R32, R3, 0x4, R32 ;  /* 0x0000000403207825 */ /* 0x008fc800078e0220 */
[----:B------:R-:W-:-:S04]  /*0310*/  IMAD.WIDE R30, R3, 0x4, R30 ;  /* 0x00000004031e7825 */ /* 0x000fc800078e021e */
[----:B0-----:R-:W-:-:S06]  /*0320*/  IMAD.WIDE R14, R7, 0x8, R14 ;  /* 0x00000008070e7825 */ /* 0x001fcc00078e020e */
[----:B------:R-:W3:Y:S01]  /*0330*/  LDG.E.EL.64 R14, desc[UR4][R14.64] ;  /* 0x000000040e0e7981 */ /* 0x000ee2000c2e1b00 */
[----:B------:R-:W-:-:S04]  /*0340*/  FADD R0, R0, 9.9999997473787516356e-06 ;  /* 0x3727c5ac00007421 */ /* 0x000fc80000000000 */
[----:B------:R-:W0:Y:S02]  /*0350*/  MUFU.SQRT R4, R0 ;  /* 0x0000000000047308 */ /* 0x000e240000002000 */
[C---:B0-----:R-:W-:Y:S02]  /*0360*/  FSETP.GT.AND P0, PT, R4.reuse, 8.50705917302346158658e+37, PT ;  /* 0x7e8000000400780b */ /* 0x041fe40003f04000 */
[----:B------:R-:W-:Y:S02]  /*0370*/  FSETP.GEU.AND P1, PT, R4, 1.175494350822287508e-38, PT ;  /* 0x008000000400780b */ /* 0x000fe40003f2e000 */
[----:B------:R-:W-:Y:S02]  /*0380*/  FSEL R17, R17, 1, P0 ;  /* 0x3f80000011117808 */ /* 0x000fe40000000000 */
[----:B------:R-:W-:-:S07]  /*0390*/  SHF.R.U32.HI R21, RZ, 0x1d, R11 ;  /* 0x0000001dff157819 */ /* 0x000fce000001160b */
[----:B------:R-:W-:Y:S01]  /*03a0*/  @P0 FMUL R4, R4, 0.25 ;  /* 0x3e80000004040820 */ /* 0x000fe20000400000 */
[----:B------:R-:W-:Y:S01]  /*03b0*/  LOP3.LUT R21, R21, 0x4, RZ, 0xc0, !PT ;  /* 0x0000000415157812 */ /* 0x000fe200078ec0ff */
[----:B------:R-:W-:Y:S01]  /*03c0*/  @!P1 FMUL R17, R17, 16777216 ;  /* 0x4b80000011119820 */ /* 0x000fe20000400000 */
[----:B-----5:R-:W-:Y:S01]  /*03d0*/  SHF.R.U32.HI R0, RZ, 0x1b, R9 ;  /* 0x0000001bff007819 */ /* 0x020fe20000011609 */
[----:B------:R-:W-:Y:S01]  /*03e0*/  @!P1 FMUL R4, R4, 16777216 ;  /* 0x4b80000004049820 */ /* 0x000fe20000400000 */
[----:B------:R-:W-:Y:S02]  /*03f0*/  IADD3 R21, P0, R10, R21, RZ ;  /* 0x000000150a157210 */ /* 0x000fe40007f1e0ff */
[----:B------:R-:W-:Y:S01]  /*0400*/  LOP3.LUT R0, R0, 0x10, RZ, 0xc0, !PT ;  /* 0x0000001000007812 */ /* 0x000fe200078ec0ff */
[----:B------:R0:W1:Y:S02]  /*0410*/  MUFU.RCP R20, R4 ;  /* 0x0000000400147308 */ /* 0x0000640000001000 */
[----:B------:R-:W-:Y:S01]  /*0420*/  IMAD.X R10, RZ, RZ, R11, P0 ;  /* 0x000000ffff0a7224 */ /* 0x000fe200000e060b */
[----:B------:R-:W-:-:S04]  /*0430*/  LEA R11, P0, R8, UR6, 0x2 ;  /* 0x00000006080b7c11 */ /* 0x000fc8000f8010ff */
[----:B------:R-:W-:Y:S02]  /*0440*/  LEA.HI.X R8, R8, UR7, R9, 0x2, P0 ;  /* 0x0000000708087c11 */ /* 0x000fe400080f1409 */
[----:B------:R-:W-:Y:S01]  /*0450*/  IADD3 R0, P0, R0, R11, RZ ;  /* 0x0000000b00007210 */ /* 0x000fe20007f1e0ff */
[----:B0-----:R-:W4:Y:S01]  /*0460*/  LDG.E.EL R4, desc[UR4][R32.64] ;  /* 0x0000000420047981 */ /* 0x001f22000c2e1900 */
[C---:B------:R-:W-:Y:S01]  /*0470*/  SHF.L.U64.HI R11, R21.reuse, 0x4, R10 ;  /* 0x00000004150b7819 */ /* 0x040fe2000001020a */
[----:B------:R-:W-:Y:S02]  /*0480*/  IMAD.SHL.U32 R21, R21, 0x10, RZ ;  /* 0x0000001015157824 */ /* 0x000fe400078e00ff */
[----:B------:R-:W-:Y:S02]  /*0490*/  IMAD.X R8, RZ, RZ, R8, P0 ;  /* 0x000000ffff087224 */ /* 0x000fe400000e0608 */
[----:B-1----:R-:W-:Y:S01]  /*04a0*/  FMUL R20, R20, R17 ;  /* 0x0000001114147220 */ /* 0x002fe20000400000 */
[----:B--2---:R-:W-:Y:S01]  /*04b0*/  SHF.R.U32.HI R23, RZ, 0x1d, R27 ;  /* 0x0000001dff177819 */ /* 0x004fe2000001161b */
[----:B------:R-:W0:Y:S01]  /*04c0*/  LDC.64 R16, c[0x0][0x280] ;  /* 0x0000a000ff107b82 */ /* 0x000e220000000a00 */
[----:B------:R-:W-:Y:S01]  /*04d0*/  IADD3 R28, P0, R21, R0, RZ ;  /* 0x00000000151c7210 */ /* 0x000fe20007f1e0ff */
[----:B------:R1:W2:Y:S01]  /*04e0*/  LDG.E.EL R10, desc[UR4][R24.64] ;  /* 0x00000004180a7981 */ /* 0x0002a2000c2e1900 */
[----:B------:R-:W-:-:S02]  /*04f0*/  LOP3.LUT R23, R23, 0x4, RZ, 0xc0, !PT ;  /* 0x0000000417177812 */ /* 0x000fc400078ec0ff */
[----:B------:R-:W-:Y:S01]  /*0500*/  IADD3.X R29, R11, R8, RZ, P0, !PT ;  /* 0x000000080b1d7210 */ /* 0x000fe200007fe4ff */
[----:B------:R-:W2:Y:S01]  /*0510*/  LDG.E.EL R9, desc[UR4][R30.64] ;  /* 0x000000041e097981 */ /* 0x000ea2000c2e1900 */
[----:B------:R-:W-:Y:S02]  /*0520*/  IADD3 R23, P1, R26, R23, RZ ;  /* 0x000000171a177210 */ /* 0x000fe40007f3e0ff */
[----:B-1----:R-:W-:Y:S01]  /*0530*/  LEA R25, P0, R12, UR6, 0x2 ;  /* 0x000000060c197c11 */ /* 0x002fe2000f8010ff */
[----:B------:R-:W-:Y:S01]  /*0540*/  IMAD.WIDE R28, R22, 0x4, R28 ;  /* 0x00000004161c7825 */ /* 0x000fe200078e021c */
[--C-:B------:R-:W-:Y:S02]  /*0550*/  SHF.R.U32.HI R3, RZ, 0x1b, R13.reuse ;  /* 0x0000001bff037819 */ /* 0x100fe4000001160d */
[----:B------:R-:W-:Y:S01]  /*0560*/  LEA.HI.X R24, R12, UR7, R13, 0x2, P0 ;  /* 0x000000070c187c11 */ /* 0x000fe200080f140d */
[----:B------:R-:W-:Y:S01]  /*0570*/  IMAD.X R26, RZ, RZ, R27, P1 ;  /* 0x000000ffff1a7224 */ /* 0x000fe200008e061b */
[----:B------:R-:W1:Y:S01]  /*0580*/  LDC.64 R12, c[0x0][0x288] ;  /* 0x0000a200ff0c7b82 */ /* 0x000e620000000a00 */
[----:B------:R5:W2:Y:S01]  /*0590*/  LDG.E.EL R18, desc[UR4][R28.64] ;  /* 0x000000041c127981 */ /* 0x000aa2000c2e1900 */
[----:B------:R-:W-:Y:S01]  /*05a0*/  ULDC.64 UR6, c[0x0][0x290] ;  /* 0x0000a40000067ab9 */ /* 0x000fe20000000a00 */
[----:B-----5:R-:W-:-:S02]  /*05b0*/  LOP3.LUT R28, R3, 0x10, RZ, 0xc0, !PT ;  /* 0x00000010031c7812 */ /* 0x020fc400078ec0ff */
[C---:B------:R-:W-:Y:S01]  /*05c0*/  SHF.L.U64.HI R3, R23.reuse, 0x4, R26 ;  /* 0x0000000417037819 */ /* 0x040fe2000001021a */
[----:B------:R-:W-:Y:S01]  /*05d0*/  IMAD.SHL.U32 R23, R23, 0x10, RZ ;  /* 0x0000001017177824 */ /* 0x000fe200078e00ff */
[----:B------:R-:W-:Y:S01]  /*05e0*/  IADD3 R28, P0, R28, R25, RZ ;  /* 0x000000191c1c7210 */ /* 0x000fe20007f1e0ff */
[----:B0-----:R-:W-:-:S03]  /*05f0*/  IMAD.WIDE R16, R7, 0x8, R16 ;  /* 0x0000000807107825 */ /* 0x001fc600078e0210 */
[----:B------:R-:W-:Y:S02]  /*0600*/  IADD3 R30, P1, R28, R21, RZ ;  /* 0x000000151c1e7210 */ /* 0x000fe40007f3e0ff */
[----:B------:R-:W-:Y:S01]  /*0610*/  IADD3 R32, P3, R23, R28, RZ ;  /* 0x0000001c17207210 */ /* 0x000fe20007f7e0ff */
[----:B------:R-:W5:Y:S01]  /*0620*/  LDG.E.EL.64 R16, desc[UR4][R16.64] ;  /* 0x0000000410107981 */ /* 0x000f62000c2e1b00 */
[----:B------:R-:W0:Y:S01]  /*0630*/  LDC.64 R28, c[0x0][0x298] ;  /* 0x0000a600ff1c7b82 */ /* 0x000e220000000a00 */
[----:B-1----:R-:W-:-:S06]  /*0640*/  IMAD.WIDE R12, R6, 0x8, R12 ;  /* 0x00000008060c7825 */ /* 0x002fcc00078e020c */
[----:B------:R-:W2:Y:S01]  /*0650*/  LDG.E.EL.64 R12, desc[UR4][R12.64] ;  /* 0x000000040c0c7981 */ /* 0x000ea2000c2e1b00 */
[----:B0-----:R-:W-:-:S06]  /*0660*/  IMAD.WIDE R28, R6, 0x8, R28 ;  /* 0x00000008061c7825 */ /* 0x001fcc00078e021c */
[----:B------:R-:W4:Y:S01]  /*0670*/  LDG.E.EL.64 R28, desc[UR4][R28.64] ;  /* 0x000000041c1c7981 */ /* 0x000f22000c2e1b00 */
[----:B------:R-:W-:-:S04]  /*0680*/  IMAD.X R24, RZ, RZ, R24, P0 ;  /* 0x000000ffff187224 */ /* 0x000fc800000e0618 */
[----:B------:R-:W-:Y:S02]  /*0690*/  IMAD.X R31, R24, 0x1, R11, P1 ;  /* 0x00000001181f7824 */ /* 0x000fe400008e060b */
[----:B------:R-:W-:Y:S02]  /*06a0*/  IMAD.X R33, R3, 0x1, R24, P3 ;  /* 0x0000000103217824 */ /* 0x000fe400018e0618 */
[----:B------:R-:W0:Y:S01]  /*06b0*/  LDC.64 R24, c[0x0][0x238] ;  /* 0x00008e00ff187b82 */ /* 0x000e220000000a00 */
[----:B------:R-:W-:-:S07]  /*06c0*/  IMAD.WIDE R34, R22, 0x4, R30 ;  /* 0x0000000416227825 */ /* 0x000fce00078e021e */
[----:B------:R-:W1:Y:S01]  /*06d0*/  LDC.64 R30, c[0x0][0x278] ;  /* 0x00009e00ff1e7b82 */ /* 0x000e620000000a00 */
[----:B------:R-:W-:Y:S01]  /*06e0*/  IADD3 R26, P2, R23, R0, RZ ;  /* 0x00000000171a7210 */ /* 0x000fe20007f5e0ff */
[----:B------:R-:W-:Y:S01]  /*06f0*/  IMAD.WIDE R32, R22, 0x4, R32 ;  /* 0x0000000416207825 */ /* 0x000fe200078e0220 */
[----:B------:R-:W4:Y:S02]  /*0700*/  LDG.E.EL R23, desc[UR4][R34.64] ;  /* 0x0000000422177981 */ /* 0x000f24000c2e1900 */
[----:B------:R-:W-:Y:S01]  /*0710*/  IADD3.X R27, R3, R8, RZ, P2, !PT ;  /* 0x00000008031b7210 */ /* 0x000fe200017fe4ff */
[----:B------:R-:W-:Y:S01]  /*0720*/  IMAD.SHL.U32 R5, R5, 0x4, RZ ;  /* 0x0000000405057824 */ /* 0x000fe200078e00ff */
[----:B------:R-:W4:Y:S01]  /*0730*/  LDG.E.EL R21, desc[UR4][R32.64] ;  /* 0x0000000420157981 */ /* 0x000f22000c2e1900 */
[----:B0-----:R-:W-:Y:S02]  /*0740*/  IMAD.WIDE R36, R6, 0x4, R24 ;  /* 0x0000000406247825 */ /* 0x001fe400078e0218 */
[----:B------:R-:W0:Y:S02]  /*0750*/  LDC.64 R24, c[0x0][0x268] ;  /* 0x00009a00ff187b82 */ /* 0x000e240000000a00 */
[----:B------:R-:W-:Y:S01]  /*0760*/  IMAD.WIDE R26, R22, 0x4, R26 ;  /* 0x00000004161a7825 */ /* 0x000fe200078e021a */
[----:B------:R-:W4:Y:S04]  /*0770*/  LDG.E.EL R11, desc[UR4][R36.64] ;  /* 0x00000004240b7981 */ /* 0x000f28000c2e1900 */
[----:B------:R1:W4:Y:S02]  /*0780*/  LDG.E.EL R0, desc[UR4][R26.64] ;  /* 0x000000041a007981 */ /* 0x000324000c2e1900 */
[----:B-1----:R-:W-:Y:S01]  /*0790*/  IMAD.WIDE R26, R7, 0x4, R30 ;  /* 0x00000004071a7825 */ /* 0x002fe200078e021e */
[----:B---3--:R-:W-:-:S04]  /*07a0*/  SHF.R.U32.HI R31, RZ, 0x1e, R15 ;  /* 0x0000001eff1f7819 */ /* 0x008fc8000001160f */
[----:B------:R-:W-:Y:S01]  /*07b0*/  LOP3.LUT R31, R31, 0x2, RZ, 0xc0, !PT ;  /* 0x000000021f1f7812 */ /* 0x000fe200078ec0ff */
[----:B------:R-:W3:Y:S01]  /*07c0*/  LDG.E.EL R8, desc[UR4][R26.64] ;  /* 0x000000041a087981 */ /* 0x000ee2000c2e1900 */
[----:B0-----:R-:W-:-:S05]  /*07d0*/  IMAD.WIDE R24, R2, 0x4, R24 ;  /* 0x0000000402187825 */ /* 0x001fca00078e0218 */
[----:B------:R0:W3:Y:S01]  /*07e0*/  LDG.E R3, desc[UR4][R24.64] ;  /* 0x0000000418037981 */ /* 0x0000e2000c1e1900 */
[----:B-----5:R-:W-:-:S04]  /*07f0*/  SHF.R.U32.HI R22, RZ, 0x1e, R17 ;  /* 0x0000001eff167819 */ /* 0x020fc80000011611 */
[----:B------:R-:W-:-:S04]  /*0800*/  LOP3.LUT R35, R22, 0x2, RZ, 0xc0, !PT ;  /* 0x0000000216237812 */ /* 0x000fc800078ec0ff */
[----:B------:R-:W-:Y:S02]  /*0810*/  IADD3 R30, P0, R16, R35, RZ ;  /* 0x00000023101e7210 */ /* 0x000fe40007f1e0ff */
[----:B------:R-:W-:Y:S02]  /*0820*/  IADD3 R16, P1, R14, R31, RZ ;  /* 0x0000001f0e107210 */ /* 0x000fe40007f3e0ff */
[----:B--2---:R-:W-:Y:S02]  /*0830*/  SHF.R.U32.HI R14, RZ, 0x1c, R13 ;  /* 0x0000001cff0e7819 */ /* 0x004fe4000001160d */
[----:B------:R-:W-:Y:S02]  /*0840*/  IADD3.X R17, RZ, R17, RZ, P0, !PT ;  /* 0x00000011ff117210 */ /* 0x000fe400007fe4ff */
[----:B0-----:R-:W-:Y:S02]  /*0850*/  LEA R25, P0, R12, UR6, 0x2 ;  /* 0x000000060c197c11 */ /* 0x001fe4000f8010ff */
[----:B------:R-:W-:Y:S01]  /*0860*/  LOP3.LUT R14, R14, 0x8, RZ, 0xc0, !PT ;  /* 0x000000080e0e7812 */ /* 0x000fe200078ec0ff */
[----:B------:R-:W-:Y:S01]  /*0870*/  IMAD.X R15, RZ, RZ, R15, P1 ;  /* 0x000000ffff0f7224 */ /* 0x000fe200008e060f */
[----:B------:R-:W-:-:S02]  /*0880*/  LEA.HI.X R12, R12, UR7, R13, 0x2, P0 ;  /* 0x000000070c0c7c11 */ /* 0x000fc400080f140d */
[----:B------:R-:W-:Y:S02]  /*0890*/  IADD3 R14, P0, R14, R25, RZ ;  /* 0x000000190e0e7210 */ /* 0x000fe40007f1e0ff */
[C---:B------:R-:W-:Y:S01]  /*08a0*/  SHF.L.U64.HI R22, R30.reuse, 0x3, R17 ;  /* 0x000000031e167819 */ /* 0x040fe20000010211 */
[----:B------:R-:W-:Y:S01]  /*08b0*/  IMAD.SHL.U32 R17, R30, 0x8, RZ ;  /* 0x000000081e117824 */ /* 0x000fe200078e00ff */
[C---:B------:R-:W-:Y:S01]  /*08c0*/  SHF.L.U64.HI R24, R16.reuse, 0x3, R15 ;  /* 0x0000000310187819 */ /* 0x040fe2000001020f */
[----:B------:R-:W-:Y:S01]  /*08d0*/  IMAD.X R15, RZ, RZ, R12, P0 ;  /* 0x000000ffff0f7224 */ /* 0x000fe200000e060c */
[----:B------:R-:W-:Y:S02]  /*08e0*/  SHF.L.U32 R16, R16, 0x3, RZ ;  /* 0x0000000310107819 */ /* 0x000fe400000006ff */
[----:B------:R-:W-:Y:S02]  /*08f0*/  IADD3 R12, P0, R17, R14, RZ ;  /* 0x0000000e110c7210 */ /* 0x000fe40007f1e0ff */
[----:B----4-:R-:W-:-:S02]  /*0900*/  SHF.R.U32.HI R25, RZ, 0x1c, R29 ;  /* 0x0000001cff197819 */ /* 0x010fc4000001161d */
[----:B------:R-:W-:Y:S01]  /*0910*/  IADD3 R14, P1, R16, R14, RZ ;  /* 0x0000000e100e7210 */ /* 0x000fe20007f3e0ff */
[----:B------:R-:W-:Y:S01]  /*0920*/  IMAD.X R13, R22, 0x1, R15, P0 ;  /* 0x00000001160d7824 */ /* 0x000fe200000e060f */
[----:B------:R-:W-:Y:S02]  /*0930*/  LOP3.LUT R25, R25, 0x8, RZ, 0xc0, !PT ;  /* 0x0000000819197812 */ /* 0x000fe400078ec0ff */
[C---:B------:R-:W-:Y:S02]  /*0940*/  LEA R26, P0, R28.reuse, UR6, 0x2 ;  /* 0x000000061c1a7c11 */ /* 0x040fe4000f8010ff */
[----:B------:R-:W-:Y:S02]  /*0950*/  IADD3.X R15, R24, R15, RZ, P1, !PT ;  /* 0x0000000f180f7210 */ /* 0x000fe40000ffe4ff */
[----:B------:R-:W-:Y:S02]  /*0960*/  IADD3 R25, P1, R25, R26, RZ ;  /* 0x0000001a19197210 */ /* 0x000fe40007f3e0ff */
[----:B------:R-:W-:Y:S01]  /*0970*/  LEA.HI.X R29, R28, UR7, R29, 0x2, P0 ;  /* 0x000000071c1d7c11 */ /* 0x000fe200080f141d */
[----:B------:R-:W-:Y:S01]  /*0980*/  IMAD.WIDE R12, R5, 0x4, R12 ;  /* 0x00000004050c7825 */ /* 0x000fe200078e020c */
[----:B------:R-:W-:-:S03]  /*0990*/  IADD3 R26, P0, R25, R17, RZ ;  /* 0x00000011191a7210 */ /* 0x000fc60007f1e0ff */
[----:B------:R-:W-:Y:S01]  /*09a0*/  FADD R19, R19, -R4 ;  /* 0x8000000413137221 */ /* 0x000fe20000000000 */
[----:B------:R-:W-:Y:S01]  /*09b0*/  IADD3 R28, P2, R16, R25, RZ ;  /* 0x00000019101c7210 */ /* 0x000fe20007f5e0ff */
[----:B------:R-:W-:Y:S01]  /*09c0*/  IMAD.WIDE R14, R5, 0x4, R14 ;  /* 0x00000004050e7825 */ /* 0x000fe200078e020e */
[----:B------:R-:W0:Y:S01]  /*09d0*/  LDC.64 R16, c[0x0][0x2a0] ;  /* 0x0000a800ff107b82 */ /* 0x000e220000000a00 */
[----:B------:R-:W2:Y:S02]  /*09e0*/  LDG.E.EL R12, desc[UR4][R12.64] ;  /* 0x000000040c0c7981 */ /* 0x000ea4000c2e1900 */
[----:B------:R-:W-:Y:S01]  /*09f0*/  FADD R23, -R18, R23 ;  /* 0x0000001712177221 */ /* 0x000fe20000000100 */
[----:B------:R-:W-:Y:S01]  /*0a00*/  IMAD.X R29, RZ, RZ, R29, P1 ;  /* 0x000000ffff1d7224 */ /* 0x000fe200008e061d */
[----:B------:R-:W-:Y:S01]  /*0a10*/  ULDC.64 UR6, c[0x0][0x2b8] ;  /* 0x0000ae0000067ab9 */ /* 0x000fe20000000a00 */
[----:B------:R-:W4:Y:S03]  /*0a20*/  LDG.E.EL R14, desc[UR4][R14.64] ;  /* 0x000000040e0e7981 */ /* 0x000f26000c2e1900 */
[----:B------:R-:W-:Y:S01]  /*0a30*/  IADD3.X R27, R29, R22, RZ, P0, !PT ;  /* 0x000000161d1b7210 */ /* 0x000fe200007fe4ff */
[----:B------:R-:W-:-:S02]  /*0a40*/  IMAD.X R29, R24, 0x1, R29, P2 ;  /* 0x00000001181d7824 */ /* 0x000fc400010e061d */
[----:B------:R-:W1:Y:S01]  /*0a50*/  LDC.64 R24, c[0x0][0x2b0] ;  /* 0x0000ac00ff187b82 */ /* 0x000e620000000a00 */
[----:B------:R-:W-:-:S04]  /*0a60*/  IMAD.WIDE R26, R5, 0x4, R26 ;  /* 0x00000004051a7825 */ /* 0x000fc800078e021a */
[----:B------:R-:W-:Y:S02]  /*0a70*/  IMAD.WIDE R28, R5, 0x4, R28 ;  /* 0x00000004051c7825 */ /* 0x000fe400078e021c */
[----:B------:R-:W2:Y:S04]  /*0a80*/  LDG.E.EL R27, desc[UR4][R26.64] ;  /* 0x000000041a1b7981 */ /* 0x000ea8000c2e1900 */
[----:B------:R-:W4:Y:S01]  /*0a90*/  LDG.E.EL R29, desc[UR4][R28.64] ;  /* 0x000000041c1d7981 */ /* 0x000f22000c2e1900 */
[----:B0-----:R-:W-:-:S06]  /*0aa0*/  IMAD.WIDE R16, R6, 0x4, R16 ;  /* 0x0000000406107825 */ /* 0x001fcc00078e0210 */
[----:B------:R-:W5:Y:S01]  /*0ab0*/  LDG.E.EL R17, desc[UR4][R16.64] ;  /* 0x0000000410117981 */ /* 0x000f62000c2e1900 */
[----:B-1----:R-:W-:-:S06]  /*0ac0*/  IMAD.WIDE R24, R7, 0x4, R24 ;  /* 0x0000000407187825 */ /* 0x002fcc00078e0218 */
[----:B------:R-:W5:Y:S01]  /*0ad0*/  LDG.E.EL R24, desc[UR4][R24.64] ;  /* 0x0000000418187981 */ /* 0x000f62000c2e1900 */
[----:B------:R-:W-:Y:S01]  /*0ae0*/  FADD R21, -R0, R21 ;  /* 0x0000001500157221 */ /* 0x000fe20000000100 */
[----:B------:R-:W-:Y:S01]  /*0af0*/  FMUL R19, R19, R20 ;  /* 0x0000001413137220 */ /* 0x000fe20000400000 */
[C---:B------:R-:W-:Y:S02]  /*0b00*/  FFMA R23, R11.reuse, R23, R18 ;  /* 0x000000170b177223 */ /* 0x040fe40000000012 */
[----:B------:R-:W-:Y:S01]  /*0b10*/  FFMA R0, R11, R21, R0 ;  /* 0x000000150b007223 */ /* 0x000fe20000000000 */
[----:B------:R-:W-:-:S03]  /*0b20*/  FFMA R10, R10, R19, R9 ;  /* 0x000000130a0a7223 */ /* 0x000fc60000000009 */
[----:B------:R-:W-:Y:S01]  /*0b30*/  FADD R0, -R23, R0 ;  /* 0x0000000017007221 */ /* 0x000fe20000000100 */
[----:B---3--:R-:W-:-:S03]  /*0b40*/  FADD R3, R3, R10 ;  /* 0x0000000a03037221 */ /* 0x008fc60000000000 */
[----:B------:R-:W-:-:S04]  /*0b50*/  FFMA R0, R8, R0, R23 ;  /* 0x0000000008007223 */ /* 0x000fc80000000017 */
[----:B------:R-:W-:Y:S01]  /*0b60*/  FADD R3, R3, R0 ;  /* 0x0000000003037221 */ /* 0x000fe20000000000 */
[----:B------:R-:W-:Y:S01]  /*0b70*/  IADD3 R6, P1, R2, UR6, RZ ;  /* 0x0000000602067c10 */ /* 0x000fe2000ff3e0ff */
[----:B--2---:R-:W-:Y:S01]  /*0b80*/  FADD R4, -R12, R27 ;  /* 0x0000001b0c047221 */ /* 0x004fe20000000100 */
[----:B----4-:R-:W-:-:S03]  /*0b90*/  FADD R29, -R14, R29 ;  /* 0x0000001d0e1d7221 */ /* 0x010fc60000000100 */
[C---:B-----5:R-:W-:Y:S01]  /*0ba0*/  FFMA R7, R17.reuse, R4, R12 ;  /* 0x0000000411077223 */ /* 0x060fe2000000000c */
[----:B------:R-:W-:Y:S01]  /*0bb0*/  FFMA R14, R17, R29, R14 ;  /* 0x0000001d110e7223 */ /* 0x000fe2000000000e */
[----:B------:R-:W0:Y:S03]  /*0bc0*/  LDC.64 R4, c[0x0][0x210] ;  /* 0x00008400ff047b82 */ /* 0x000e260000000a00 */
[----:B------:R-:W-:-:S04]  /*0bd0*/  FADD R14, -R7, R14 ;  /* 0x0000000e070e7221 */ /* 0x000fc80000000100 */
[----:B------:R-:W-:-:S04]  /*0be0*/  FFMA R14, R24, R14, R7 ;  /* 0x0000000e180e7223 */ /* 0x000fc80000000007 */
[----:B------:R-:W-:Y:S01]  /*0bf0*/  FADD R9, R14, R3 ;  /* 0x000000030e097221 */ /* 0x000fe20000000000 */
[----:B------:R-:W-:-:S04]  /*0c00*/  FSETP.GEU.AND P0, PT, R3, -R14, PT ;  /* 0x8000000e0300720b */ /* 0x000fc80003f0e000 */
[----:B------:R-:W-:-:S04]  /*0c10*/  FSEL R0, R9, RZ, P0 ;  /* 0x000000ff09007208 */ /* 0x000fc80000000000 */
[----:B------:R-:W-:Y:S01]  /*0c20*/  FSETP.GTU.AND P0, PT, R0, RZ, PT ;  /* 0x000000ff0000720b */ /* 0x000fe20003f0c000 */
[C---:B0-----:R-:W-:Y:S01]  /*0c30*/  IMAD.WIDE R4, R2.reuse, 0x4, R4 ;  /* 0x0000000402047825 */ /* 0x041fe200078e0204 */
[----:B------:R-:W-:Y:S02]  /*0c40*/  LEA.HI.X.SX32 R7, R2, UR7, 0x1, P1 ;  /* 0x0000000702077c11 */ /* 0x000fe400088f0eff */
[----:B------:R-:W-:Y:S02]  /*0c50*/  SEL R3, RZ, 0x1, P0 ;  /* 0x00000001ff037807 */ /* 0x000fe40000000000 */
[----:B------:R-:W-:Y:S04]  /*0c60*/  STG.E desc[UR4][R4.64], R9 ;  /* 0x0000000904007986 */ /* 0x000fe8000c101904 */
[----:B------:R-:W-:Y:S01]  /*0c70*/  STG.E.U8 desc[UR4][R6.64], R3 ;  /* 0x0000000306007986 */ /* 0x000fe2000c101104 */
[----:B------:R-:W-:Y:S05]  /*0c80*/  EXIT ;  /* 0x000000000000794d */ /* 0x000fea0003800000 */
.L_x_0:
[----:B------:R-:W-:-:S00]  /*0c90*/  BRA `(.L_x_0) ;  /* 0xfffffffc00fc7947 */ /* 0x000fc0000383ffff */
[----:B------:R-:W-:-:S00]  /*0ca0*/  NOP ;  /* 0x0000000000007918 */ /* 0x000fc00000000000 */
        /* <DEDUP_REMOVED lines=13> */
.L_x_1:


//--------------------- .nv.global.init           --------------------------
	.section	.nv.global.init,"aw",@progbits
.nv.global.init:
	.type		_$_str,@object
	.size		_$_str,(_$_str_$_2 - _$_str)
_$_str:
        /*0000*/ 	.byte	0x5f, 0x5f, 0x43, 0x55, 0x44, 0x41, 0x5f, 0x46, 0x54, 0x5a, 0x00
	.type		_$_str_$_2,@object
	.size		_$_str_$_2,(.L_1 - _$_str_$_2)
_$_str_$_2:
        /*000b*/ 	.byte	0x5f, 0x5f, 0x43, 0x55, 0x44, 0x41, 0x5f, 0x50, 0x52, 0x45, 0x43, 0x5f, 0x53, 0x51, 0x52, 0x54
        /*001b*/ 	.byte	0x00
.L_1:


//--------------------- .nv.constant0.triton_poi_fused__native_batch_norm_legit_no_training__unsafe_index_add_mul_relu_sub_threshold_backward_48 --------------------------
	.section	.nv.constant0.triton_poi_fused__native_batch_norm_legit_no_training__unsafe_index_add_mul_relu_sub_threshold_backward_48,"a",@progbits
	.sectionflags	@""
	.align	4
.nv.constant0.triton_poi_fused__native_batch_norm_legit_no_training__unsafe_index_add_mul_relu_sub_threshold_backward_48:
	.zero		708
